//
// Generated by NVIDIA NVVM Compiler
//
// Compiler Build ID: CL-36424714
// Cuda compilation tools, release 13.0, V13.0.88
// Based on NVVM 20.0.0
//

.version 9.0
.target sm_100
.address_size 64

	// .globl	_Z15diag_mm_batchediiiP6float2Pf

.visible .entry _Z15diag_mm_batchediiiP6float2Pf(
	.param .u32 _Z15diag_mm_batchediiiP6float2Pf_param_0,
	.param .u32 _Z15diag_mm_batchediiiP6float2Pf_param_1,
	.param .u32 _Z15diag_mm_batchediiiP6float2Pf_param_2,
	.param .u64 .ptr .align 1 _Z15diag_mm_batchediiiP6float2Pf_param_3,
	.param .u64 .ptr .align 1 _Z15diag_mm_batchediiiP6float2Pf_param_4
)
{
	.reg .pred 	%p<6>;
	.reg .b32 	%r<18>;
	.reg .b32 	%f<6>;
	.reg .b64 	%rd<9>;

	ld.param.u32 	%r4, [_Z15diag_mm_batchediiiP6float2Pf_param_0];
	ld.param.u32 	%r5, [_Z15diag_mm_batchediiiP6float2Pf_param_1];
	ld.param.u32 	%r6, [_Z15diag_mm_batchediiiP6float2Pf_param_2];
	ld.param.u64 	%rd1, [_Z15diag_mm_batchediiiP6float2Pf_param_3];
	ld.param.u64 	%rd2, [_Z15diag_mm_batchediiiP6float2Pf_param_4];
	mov.u32 	%r7, %ctaid.x;
	mov.u32 	%r8, %ntid.x;
	mov.u32 	%r9, %tid.x;
	mad.lo.s32 	%r1, %r7, %r8, %r9;
	mov.u32 	%r10, %ctaid.y;
	mov.u32 	%r11, %ntid.y;
	mov.u32 	%r12, %tid.y;
	mad.lo.s32 	%r2, %r10, %r11, %r12;
	mov.u32 	%r13, %ctaid.z;
	mov.u32 	%r14, %ntid.z;
	mov.u32 	%r15, %tid.z;
	mad.lo.s32 	%r3, %r13, %r14, %r15;
	setp.ge.s32 	%p1, %r3, %r6;
	setp.ge.s32 	%p2, %r1, %r4;
	or.pred  	%p3, %p2, %p1;
	setp.ge.s32 	%p4, %r2, %r5;
	or.pred  	%p5, %p4, %p3;
	@%p5 bra 	$L__BB0_2;
	cvta.to.global.u64 	%rd3, %rd2;
	cvta.to.global.u64 	%rd4, %rd1;
	mad.lo.s32 	%r16, %r5, %r3, %r2;
	mad.lo.s32 	%r17, %r16, %r4, %r1;
	mul.wide.u32 	%rd5, %r16, 4;
	add.s64 	%rd6, %rd3, %rd5;
	ld.global.f32 	%f1, [%rd6];
	mul.wide.s32 	%rd7, %r17, 8;
	add.s64 	%rd8, %rd4, %rd7;
	ld.global.v2.f32 	{%f2, %f3}, [%rd8];
	mul.f32 	%f4, %f1, %f2;
	mul.f32 	%f5, %f1, %f3;
	st.global.v2.f32 	[%rd8], {%f4, %f5};
$L__BB0_2:
	ret;

}
	// .globl	_Z21replace_nan_with_zeroxP6float2
.visible .entry _Z21replace_nan_with_zeroxP6float2(
	.param .u64 _Z21replace_nan_with_zeroxP6float2_param_0,
	.param .u64 .ptr .align 1 _Z21replace_nan_with_zeroxP6float2_param_1
)
{
	.reg .pred 	%p<4>;
	.reg .b32 	%r<5>;
	.reg .b32 	%f<6>;
	.reg .b64 	%rd<7>;

	ld.param.u64 	%rd4, [_Z21replace_nan_with_zeroxP6float2_param_0];
	ld.param.u64 	%rd3, [_Z21replace_nan_with_zeroxP6float2_param_1];
	mov.u32 	%r1, %ctaid.x;
	mov.u32 	%r2, %ntid.x;
	mov.u32 	%r3, %tid.x;
	mad.lo.s32 	%r4, %r1, %r2, %r3;
	cvt.u64.u32 	%rd1, %r4;
	setp.le.s64 	%p1, %rd4, %rd1;
	@%p1 bra 	$L__BB1_4;
	cvta.to.global.u64 	%rd5, %rd3;
	shl.b64 	%rd6, %rd1, 3;
	add.s64 	%rd2, %rd5, %rd6;
	ld.global.f32 	%f1, [%rd2];
	abs.f32 	%f2, %f1;
	setp.nan.f32 	%p2, %f2, %f2;
	@%p2 bra 	$L__BB1_3;
	ld.global.f32 	%f3, [%rd2+4];
	abs.f32 	%f4, %f3;
	setp.num.f32 	%p3, %f4, %f4;
	@%p3 bra 	$L__BB1_4;
$L__BB1_3:
	mov.f32 	%f5, 0f00000000;
	st.global.v2.f32 	[%rd2], {%f5, %f5};
$L__BB1_4:
	ret;

}


// ===== COMPILED SASS (sm_100) =====

	.target	sm_100

	.elftype	@"ET_EXEC"


//--------------------- .note.nv.tkinfo           --------------------------
	.section	.note.nv.tkinfo,"",@"SHT_NOTE"
	.sectionflags	@"SHF_NOTE_NV_TKINFO"
	.tkinfo
        /*0018*/ 	.word	0x00000002
        /*0030*/ 	.string	""
        /*0030*/ 	.string	"ptxas"
        /*0030*/ 	.string	"Cuda compilation tools, release 13.0, V13.0.88"
        /*0030*/ 	.string	"Build cuda_13.0.r13.0/compiler.36424714_0"
        /*0030*/ 	.string	"-arch sm_100 -m 64 "



//--------------------- .note.nv.cuinfo           --------------------------
	.section	.note.nv.cuinfo,"",@"SHT_NOTE"
	.sectionflags	@"SHF_NOTE_NV_CUINFO"
        /*0018*/ 	.short	0x0002
        /*001a*/ 	.short	0x0064
        /*001c*/ 	.short	0x0082
	.zero		2


//--------------------- .nv.info                  --------------------------
	.section	.nv.info,"",@"SHT_CUDA_INFO"
	.align	4


	//----- nvinfo : EIATTR_REGCOUNT
	.align		4
        /*0000*/ 	.byte	0x04, 0x2f
        /*0002*/ 	.short	(.L_1 - .L_0)
	.align		4
.L_0:
        /*0004*/ 	.word	index@(_Z15diag_mm_batchediiiP6float2Pf)
        /*0008*/ 	.word	0x0000000c


	//----- nvinfo : EIATTR_FRAME_SIZE
	.align		4
.L_1:
        /*000c*/ 	.byte	0x04, 0x11
        /*000e*/ 	.short	(.L_3 - .L_2)
	.align		4
.L_2:
        /*0010*/ 	.word	index@(_Z15diag_mm_batchediiiP6float2Pf)
        /*0014*/ 	.word	0x00000000


	//----- nvinfo : EIATTR_REGCOUNT
	.align		4
.L_3:
        /*0018*/ 	.byte	0x04, 0x2f
        /*001a*/ 	.short	(.L_5 - .L_4)
	.align		4
.L_4:
        /*001c*/ 	.word	index@(_Z21replace_nan_with_zeroxP6float2)
        /*0020*/ 	.word	0x00000006


	//----- nvinfo : EIATTR_FRAME_SIZE
	.align		4
.L_5:
        /*0024*/ 	.byte	0x04, 0x11
        /*0026*/ 	.short	(.L_7 - .L_6)
	.align		4
.L_6:
        /*0028*/ 	.word	index@(_Z21replace_nan_with_zeroxP6float2)
        /*002c*/ 	.word	0x00000000


	//----- nvinfo : EIATTR_MIN_STACK_SIZE
	.align		4
.L_7:
        /*0030*/ 	.byte	0x04, 0x12
        /*0032*/ 	.short	(.L_9 - .L_8)
	.align		4
.L_8:
        /*0034*/ 	.word	index@(_Z21replace_nan_with_zeroxP6float2)
        /*0038*/ 	.word	0x00000000


	//----- nvinfo : EIATTR_MIN_STACK_SIZE
	.align		4
.L_9:
        /*003c*/ 	.byte	0x04, 0x12
        /*003e*/ 	.short	(.L_11 - .L_10)
	.align		4
.L_10:
        /*0040*/ 	.word	index@(_Z15diag_mm_batchediiiP6float2Pf)
        /*0044*/ 	.word	0x00000000
.L_11:


//--------------------- .nv.compat                --------------------------
	.section	.nv.compat,"",@"SHT_CUDA_COMPAT_INFO"
	.align	4
        /*0000*/ 	.byte	0x02, 0x09, 0x00, 0x00, 0x02, 0x02, 0x01, 0x00, 0x02, 0x05, 0x05, 0x00, 0x03, 0x07, 0x01, 0x01
        /*0010*/ 	.byte	0x02, 0x03, 0x00, 0x00, 0x02, 0x06, 0x01, 0x00, 0x04, 0x0b, 0x08, 0x00, 0x09, 0x00, 0x00, 0x00
        /*0020*/ 	.byte	0x00, 0x00, 0x00, 0x00


//--------------------- .nv.info._Z21replace_nan_with_zeroxP6float2 --------------------------
	.section	.nv.info._Z21replace_nan_with_zeroxP6float2,"",@"SHT_CUDA_INFO"
	.sectionflags	@""
	.align	4


	//----- nvinfo : EIATTR_CUDA_API_VERSION
	.align		4
        /*0000*/ 	.byte	0x04, 0x37
        /*0002*/ 	.short	(.L_13 - .L_12)
.L_12:
        /*0004*/ 	.word	0x00000082


	//----- nvinfo : EIATTR_KPARAM_INFO
	.align		4
.L_13:
        /*0008*/ 	.byte	0x04, 0x17
        /*000a*/ 	.short	(.L_15 - .L_14)
.L_14:
        /*000c*/ 	.word	0x00000000
        /*0010*/ 	.short	0x0001
        /*0012*/ 	.short	0x0008
        /*0014*/ 	.byte	0x00, 0xf5, 0x21, 0x00


	//----- nvinfo : EIATTR_KPARAM_INFO
	.align		4
.L_15:
        /*0018*/ 	.byte	0x04, 0x17
        /*001a*/ 	.short	(.L_17 - .L_16)
.L_16:
        /*001c*/ 	.word	0x00000000
        /*0020*/ 	.short	0x0000
        /*0022*/ 	.short	0x0000
        /*0024*/ 	.byte	0x00, 0xf0, 0x21, 0x00


	//----- nvinfo : EIATTR_SPARSE_MMA_MASK
	.align		4
.L_17:
        /*0028*/ 	.byte	0x03, 0x50
        /*002a*/ 	.short	0x0000


	//----- nvinfo : EIATTR_MAXREG_COUNT
	.align		4
        /*002c*/ 	.byte	0x03, 0x1b
        /*002e*/ 	.short	0x00ff


	//----- nvinfo : EIATTR_MERCURY_ISA_VERSION
	.align		4
        /*0030*/ 	.byte	0x03, 0x5f
        /*0032*/ 	.short	0x0101


	//----- nvinfo : EIATTR_VRC_CTA_INIT_COUNT
	.align		4
        /*0034*/ 	.byte	0x02, 0x4a
	.zero		1
	.zero		1


	//----- nvinfo : EIATTR_EXIT_INSTR_OFFSETS
	.align		4
        /*0038*/ 	.byte	0x04, 0x1c
        /*003a*/ 	.short	(.L_19 - .L_18)


	//   ....[0]....
.L_18:
        /*003c*/ 	.word	0x00000080


	//   ....[1]....
        /*0040*/ 	.word	0x00000130


	//   ....[2]....
        /*0044*/ 	.word	0x00000160


	//----- nvinfo : EIATTR_CRS_STACK_SIZE
	.align		4
.L_19:
        /*0048*/ 	.byte	0x04, 0x1e
        /*004a*/ 	.short	(.L_21 - .L_20)
.L_20:
        /*004c*/ 	.word	0x00000000


	//----- nvinfo : EIATTR_CBANK_PARAM_SIZE
	.align		4
.L_21:
        /*0050*/ 	.byte	0x03, 0x19
        /*0052*/ 	.short	0x0010


	//----- nvinfo : EIATTR_PARAM_CBANK
	.align		4
        /*0054*/ 	.byte	0x04, 0x0a
        /*0056*/ 	.short	(.L_23 - .L_22)
	.align		4
.L_22:
        /*0058*/ 	.word	index@(.nv.constant0._Z21replace_nan_with_zeroxP6float2)
        /*005c*/ 	.short	0x0380
        /*005e*/ 	.short	0x0010


	//----- nvinfo : EIATTR_SW_WAR
	.align		4
.L_23:
        /*0060*/ 	.byte	0x04, 0x36
        /*0062*/ 	.short	(.L_25 - .L_24)
.L_24:
        /*0064*/ 	.word	0x00000008
.L_25:


//--------------------- .nv.info._Z15diag_mm_batchediiiP6float2Pf --------------------------
	.section	.nv.info._Z15diag_mm_batchediiiP6float2Pf,"",@"SHT_CUDA_INFO"
	.sectionflags	@""
	.align	4


	//----- nvinfo : EIATTR_CUDA_API_VERSION
	.align		4
        /*0000*/ 	.byte	0x04, 0x37
        /*0002*/ 	.short	(.L_27 - .L_26)
.L_26:
        /*0004*/ 	.word	0x00000082


	//----- nvinfo : EIATTR_KPARAM_INFO
	.align		4
.L_27:
        /*0008*/ 	.byte	0x04, 0x17
        /*000a*/ 	.short	(.L_29 - .L_28)
.L_28:
        /*000c*/ 	.word	0x00000000
        /*0010*/ 	.short	0x0004
        /*0012*/ 	.short	0x0018
        /*0014*/ 	.byte	0x00, 0xf5, 0x21, 0x00


	//----- nvinfo : EIATTR_KPARAM_INFO
	.align		4
.L_29:
        /*0018*/ 	.byte	0x04, 0x17
        /*001a*/ 	.short	(.L_31 - .L_30)
.L_30:
        /*001c*/ 	.word	0x00000000
        /*0020*/ 	.short	0x0003
        /*0022*/ 	.short	0x0010
        /*0024*/ 	.byte	0x00, 0xf5, 0x21, 0x00


	//----- nvinfo : EIATTR_KPARAM_INFO
	.align		4
.L_31:
        /*0028*/ 	.byte	0x04, 0x17
        /*002a*/ 	.short	(.L_33 - .L_32)
.L_32:
        /*002c*/ 	.word	0x00000000
        /*0030*/ 	.short	0x0002
        /*0032*/ 	.short	0x0008
        /*0034*/ 	.byte	0x00, 0xf0, 0x11, 0x00


	//----- nvinfo : EIATTR_KPARAM_INFO
	.align		4
.L_33:
        /*0038*/ 	.byte	0x04, 0x17
        /*003a*/ 	.short	(.L_35 - .L_34)
.L_34:
        /*003c*/ 	.word	0x00000000
        /*0040*/ 	.short	0x0001
        /*0042*/ 	.short	0x0004
        /*0044*/ 	.byte	0x00, 0xf0, 0x11, 0x00


	//----- nvinfo : EIATTR_KPARAM_INFO
	.align		4
.L_35:
        /*0048*/ 	.byte	0x04, 0x17
        /*004a*/ 	.short	(.L_37 - .L_36)
.L_36:
        /*004c*/ 	.word	0x00000000
        /*0050*/ 	.short	0x0000
        /*0052*/ 	.short	0x0000
        /*0054*/ 	.byte	0x00, 0xf0, 0x11, 0x00


	//----- nvinfo : EIATTR_SPARSE_MMA_MASK
	.align		4
.L_37:
        /*0058*/ 	.byte	0x03, 0x50
        /*005a*/ 	.short	0x0000


	//----- nvinfo : EIATTR_MAXREG_COUNT
	.align		4
        /*005c*/ 	.byte	0x03, 0x1b
        /*005e*/ 	.short	0x00ff


	//----- nvinfo : EIATTR_MERCURY_ISA_VERSION
	.align		4
        /*0060*/ 	.byte	0x03, 0x5f
        /*0062*/ 	.short	0x0101


	//----- nvinfo : EIATTR_VRC_CTA_INIT_COUNT
	.align		4
        /*0064*/ 	.byte	0x02, 0x4a
	.zero		1
	.zero		1


	//----- nvinfo : EIATTR_EXIT_INSTR_OFFSETS
	.align		4
        /*0068*/ 	.byte	0x04, 0x1c
        /*006a*/ 	.short	(.L_39 - .L_38)


	//   ....[0]....
.L_38:
        /*006c*/ 	.word	0x00000120


	//   ....[1]....
        /*0070*/ 	.word	0x000001f0


	//----- nvinfo : EIATTR_CBANK_PARAM_SIZE
	.align		4
.L_39:
        /*0074*/ 	.byte	0x03, 0x19
        /*0076*/ 	.short	0x0020


	//----- nvinfo : EIATTR_PARAM_CBANK
	.align		4
        /*0078*/ 	.byte	0x04, 0x0a
        /*007a*/ 	.short	(.L_41 - .L_40)
	.align		4
.L_40:
        /*007c*/ 	.word	index@(.nv.constant0._Z15diag_mm_batchediiiP6float2Pf)
        /*0080*/ 	.short	0x0380
        /*0082*/ 	.short	0x0020


	//----- nvinfo : EIATTR_SW_WAR
	.align		4
.L_41:
        /*0084*/ 	.byte	0x04, 0x36
        /*0086*/ 	.short	(.L_43 - .L_42)
.L_42:
        /*0088*/ 	.word	0x00000008
.L_43:


//--------------------- .nv.callgraph             --------------------------
	.section	.nv.callgraph,"",@"SHT_CUDA_CALLGRAPH"
	.align	4
	.sectionentsize	8
	.align		4
        /*0000*/ 	.word	0x00000000
	.align		4
        /*0004*/ 	.word	0xffffffff
	.align		4
        /*0008*/ 	.word	0x00000000
	.align		4
        /*000c*/ 	.word	0xfffffffe
	.align		4
        /*0010*/ 	.word	0x00000000
	.align		4
        /*0014*/ 	.word	0xfffffffd
	.align		4
        /*0018*/ 	.word	0x00000000
	.align		4
        /*001c*/ 	.word	0xfffffffc


//--------------------- .text._Z21replace_nan_with_zeroxP6float2 --------------------------
	.section	.text._Z21replace_nan_with_zeroxP6float2,"ax",@progbits
	.align	128
        .global         _Z21replace_nan_with_zeroxP6float2
        .type           _Z21replace_nan_with_zeroxP6float2,@function
        .size           _Z21replace_nan_with_zeroxP6float2,(.L_x_4 - _Z21replace_nan_with_zeroxP6float2)
        .other          _Z21replace_nan_with_zeroxP6float2,@"STO_CUDA_ENTRY STV_DEFAULT"
_Z21replace_nan_with_zeroxP6float2:
.text._Z21replace_nan_with_zeroxP6float2:
[----:B------:R-:W-:Y:S01]  /*0000*/  LDC R1, c[0x0][0x37c] ;  /* 0x0000df00ff017b82 */ /* 0x000fe20000000800 */
[----:B------:R-:W0:Y:S07]  /*0010*/  S2R R3, SR_TID.X ;  /* 0x0000000000037919 */ /* 0x000e2e0000002100 */
[----:B------:R-:W0:Y:S01]  /*0020*/  S2UR UR4, SR_CTAID.X ;  /* 0x00000000000479c3 */ /* 0x000e220000002500 */
[----:B------:R-:W1:Y:S07]  /*0030*/  LDCU.64 UR6, c[0x0][0x380] ;  /* 0x00007000ff0677ac */ /* 0x000e6e0008000a00 */
[----:B------:R-:W0:Y:S02]  /*0040*/  LDC R0, c[0x0][0x360] ;  /* 0x0000d800ff007b82 */ /* 0x000e240000000800 */
[----:B0-----:R-:W-:-:S05]  /*0050*/  IMAD R0, R0, UR4, R3 ;  /* 0x0000000400007c24 */ /* 0x001fca000f8e0203 */
[----:B-1----:R-:W-:-:S04]  /*0060*/  ISETP.GE.U32.AND P0, PT, R0, UR6, PT ;  /* 0x0000000600007c0c */ /* 0x002fc8000bf06070 */
[----:B------:R-:W-:-:S13]  /*0070*/  ISETP.GE.AND.EX P0, PT, RZ, UR7, PT, P0 ;  /* 0x00000007ff007c0c */ /* 0x000fda000bf06300 */
[----:B------:R-:W-:Y:S05]  /*0080*/  @P0 EXIT ;  /* 0x000000000000094d */ /* 0x000fea0003800000 */
[----:B------:R-:W0:Y:S01]  /*0090*/  LDCU.64 UR6, c[0x0][0x388] ;  /* 0x00007100ff0677ac */ /* 0x000e220008000a00 */
[----:B------:R-:W1:Y:S01]  /*00a0*/  LDCU.64 UR4, c[0x0][0x358] ;  /* 0x00006b00ff0477ac */ /* 0x000e620008000a00 */
[----:B0-----:R-:W-:-:S04]  /*00b0*/  LEA R2, P0, R0, UR6, 0x3 ;  /* 0x0000000600027c11 */ /* 0x001fc8000f8018ff */
[----:B------:R-:W-:-:S05]  /*00c0*/  LEA.HI.X R3, R0, UR7, RZ, 0x3, P0 ;  /* 0x0000000700037c11 */ /* 0x000fca00080f1cff */
[----:B-1----:R-:W2:Y:S01]  /*00d0*/  LDG.E R0, desc[UR4][R2.64] ;  /* 0x0000000402007981 */ /* 0x002ea2000c1e1900 */
[----:B------:R-:W-:Y:S01]  /*00e0*/  BSSY.RECONVERGENT B0, `(.L_x_0) ;  /* 0x0000006000007945 */ /* 0x000fe20003800200 */
[----:B--2---:R-:W-:-:S13]  /*00f0*/  FSETP.NAN.AND P0, PT, |R0|, |R0|, PT ;  /* 0x400000000000720b */ /* 0x004fda0003f08200 */
[----:B------:R-:W-:Y:S05]  /*0100*/  @P0 BRA `(.L_x_1) ;  /* 0x00000000000c0947 */ /* 0x000fea0003800000 */
[----:B------:R-:W2:Y:S02]  /*0110*/  LDG.E R0, desc[UR4][R2.64+0x4] ;  /* 0x0000040402007981 */ /* 0x000ea4000c1e1900 */
[----:B--2---:R-:W-:-:S13]  /*0120*/  FSETP.NAN.AND P0, PT, |R0|, |R0|, PT ;  /* 0x400000000000720b */ /* 0x004fda0003f08200 */
[----:B------:R-:W-:Y:S05]  /*0130*/  @!P0 EXIT ;  /* 0x000000000000894d */ /* 0x000fea0003800000 */
.L_x_1:
[----:B------:R-:W-:Y:S05]  /*0140*/  BSYNC.RECONVERGENT B0 ;  /* 0x0000000000007941 */ /* 0x000fea0003800200 */
.L_x_0:
[----:B------:R-:W-:Y:S01]  /*0150*/  STG.E.64 desc[UR4][R2.64], RZ ;  /* 0x000000ff02007986 */ /* 0x000fe2000c101b04 */
[----:B------:R-:W-:Y:S05]  /*0160*/  EXIT ;  /* 0x000000000000794d */ /* 0x000fea0003800000 */
.L_x_2:
[----:B------:R-:W-:-:S00]  /*0170*/  BRA `(.L_x_2) ;  /* 0xfffffffc00fc7947 */ /* 0x000fc0000383ffff */
[----:B------:R-:W-:-:S00]  /*0180*/  NOP ;  /* 0x0000000000007918 */ /* 0x000fc00000000000 */
[----:B------:R-:W-:-:S00]  /*0190*/  NOP ;  /* 0x0000000000007918 */ /* 0x000fc00000000000 */
[----:B------:R-:W-:-:S00]  /*01a0*/  NOP ;  /* 0x0000000000007918 */ /* 0x000fc00000000000 */
[----:B------:R-:W-:-:S00]  /*01b0*/  NOP ;  /* 0x0000000000007918 */ /* 0x000fc00000000000 */
[----:B------:R-:W-:-:S00]  /*01c0*/  NOP ;  /* 0x0000000000007918 */ /* 0x000fc00000000000 */
[----:B------:R-:W-:-:S00]  /*01d0*/  NOP ;  /* 0x0000000000007918 */ /* 0x000fc00000000000 */
[----:B------:R-:W-:-:S00]  /*01e0*/  NOP ;  /* 0x0000000000007918 */ /* 0x000fc00000000000 */
[----:B------:R-:W-:-:S00]  /*01f0*/  NOP ;  /* 0x0000000000007918 */ /* 0x000fc00000000000 */
.L_x_4:


//--------------------- .text._Z15diag_mm_batchediiiP6float2Pf --------------------------
	.section	.text._Z15diag_mm_batchediiiP6float2Pf,"ax",@progbits
	.align	128
        .global         _Z15diag_mm_batchediiiP6float2Pf
        .type           _Z15diag_mm_batchediiiP6float2Pf,@function
        .size           _Z15diag_mm_batchediiiP6float2Pf,(.L_x_5 - _Z15diag_mm_batchediiiP6float2Pf)
        .other          _Z15diag_mm_batchediiiP6float2Pf,@"STO_CUDA_ENTRY STV_DEFAULT"
_Z15diag_mm_batchediiiP6float2Pf:
.text._Z15diag_mm_batchediiiP6float2Pf:
[----:B------:R-:W-:Y:S01]  /*0000*/  LDC R1, c[0x0][0x37c] ;  /* 0x0000df00ff017b82 */ /* 0x000fe20000000800 */
[----:B------:R-:W0:Y:S07]  /*0010*/  S2R R2, SR_TID.Z ;  /* 0x0000000000027919 */ /* 0x000e2e0000002300 */
[----:B------:R-:W1:Y:S01]  /*0020*/  LDC R0, c[0x0][0x360] ;  /* 0x0000d800ff007b82 */ /* 0x000e620000000800 */
[----:B------:R-:W2:Y:S01]  /*0030*/  LDCU UR7, c[0x0][0x388] ;  /* 0x00007100ff0777ac */ /* 0x000ea20008000800 */
[----:B------:R-:W1:Y:S01]  /*0040*/  S2R R3, SR_TID.X ;  /* 0x0000000000037919 */ /* 0x000e620000002100 */
[----:B------:R-:W3:Y:S01]  /*0050*/  LDCU.64 UR8, c[0x0][0x380] ;  /* 0x00007000ff0877ac */ /* 0x000ee20008000a00 */
[----:B------:R-:W4:Y:S04]  /*0060*/  S2R R5, SR_TID.Y ;  /* 0x0000000000057919 */ /* 0x000f280000002200 */
[----:B------:R-:W4:Y:S08]  /*0070*/  LDC R6, c[0x0][0x364] ;  /* 0x0000d900ff067b82 */ /* 0x000f300000000800 */
[----:B------:R-:W0:Y:S08]  /*0080*/  S2UR UR6, SR_CTAID.Z ;  /* 0x00000000000679c3 */ /* 0x000e300000002700 */
[----:B------:R-:W0:Y:S08]  /*0090*/  LDC R7, c[0x0][0x368] ;  /* 0x0000da00ff077b82 */ /* 0x000e300000000800 */
[----:B------:R-:W1:Y:S08]  /*00a0*/  S2UR UR4, SR_CTAID.X ;  /* 0x00000000000479c3 */ /* 0x000e700000002500 */
[----:B------:R-:W4:Y:S01]  /*00b0*/  S2UR UR5, SR_CTAID.Y ;  /* 0x00000000000579c3 */ /* 0x000f220000002600 */
[----:B0-----:R-:W-:-:S05]  /*00c0*/  IMAD R7, R7, UR6, R2 ;  /* 0x0000000607077c24 */ /* 0x001fca000f8e0202 */
[----:B--2---:R-:W-:Y:S01]  /*00d0*/  ISETP.GE.AND P0, PT, R7, UR7, PT ;  /* 0x0000000707007c0c */ /* 0x004fe2000bf06270 */
[----:B-1----:R-:W-:-:S05]  /*00e0*/  IMAD R0, R0, UR4, R3 ;  /* 0x0000000400007c24 */ /* 0x002fca000f8e0203 */
[----:B---3--:R-:W-:Y:S01]  /*00f0*/  ISETP.GE.OR P0, PT, R0, UR8, P0 ;  /* 0x0000000800007c0c */ /* 0x008fe20008706670 */
[----:B----4-:R-:W-:-:S05]  /*0100*/  IMAD R6, R6, UR5, R5 ;  /* 0x0000000506067c24 */ /* 0x010fca000f8e0205 */
[----:B------:R-:W-:-:S13]  /*0110*/  ISETP.GE.OR P0, PT, R6, UR9, P0 ;  /* 0x0000000906007c0c */ /* 0x000fda0008706670 */
[----:B------:R-:W-:Y:S05]  /*0120*/  @P0 EXIT ;  /* 0x000000000000094d */ /* 0x000fea0003800000 */
[----:B------:R-:W0:Y:S01]  /*0130*/  LDC.64 R2, c[0x0][0x398] ;  /* 0x0000e600ff027b82 */ /* 0x000e220000000a00 */
[----:B------:R-:W1:Y:S01]  /*0140*/  LDCU.64 UR4, c[0x0][0x358] ;  /* 0x00006b00ff0477ac */ /* 0x000e620008000a00 */
[----:B------:R-:W-:-:S04]  /*0150*/  IMAD R7, R7, UR9, R6 ;  /* 0x0000000907077c24 */ /* 0x000fc8000f8e0206 */
[C---:B------:R-:W-:Y:S02]  /*0160*/  IMAD R9, R7.reuse, UR8, R0 ;  /* 0x0000000807097c24 */ /* 0x040fe4000f8e0200 */
[----:B------:R-:W2:Y:S01]  /*0170*/  LDC.64 R4, c[0x0][0x390] ;  /* 0x0000e400ff047b82 */ /* 0x000ea20000000a00 */
[----:B0-----:R-:W-:-:S06]  /*0180*/  IMAD.WIDE.U32 R2, R7, 0x4, R2 ;  /* 0x0000000407027825 */ /* 0x001fcc00078e0002 */
[----:B-1----:R-:W3:Y:S01]  /*0190*/  LDG.E R2, desc[UR4][R2.64] ;  /* 0x0000000402027981 */ /* 0x002ee2000c1e1900 */
[----:B--2---:R-:W-:-:S05]  /*01a0*/  IMAD.WIDE R4, R9, 0x8, R4 ;  /* 0x0000000809047825 */ /* 0x004fca00078e0204 */
[----:B------:R-:W3:Y:S02]  /*01b0*/  LDG.E.64 R6, desc[UR4][R4.64] ;  /* 0x0000000404067981 */ /* 0x000ee4000c1e1b00 */
[C---:B---3--:R-:W-:Y:S01]  /*01c0*/  FMUL R6, R2.reuse, R6 ;  /* 0x0000000602067220 */ /* 0x048fe20000400000 */
[----:B------:R-:W-:-:S05]  /*01d0*/  FMUL R7, R2, R7 ;  /* 0x0000000702077220 */ /* 0x000fca0000400000 */
[----:B------:R-:W-:Y:S01]  /*01e0*/  STG.E.64 desc[UR4][R4.64], R6 ;  /* 0x0000000604007986 */ /* 0x000fe2000c101b04 */
[----:B------:R-:W-:Y:S05]  /*01f0*/  EXIT ;  /* 0x000000000000794d */ /* 0x000fea0003800000 */
.L_x_3:
        /* <DEDUP_REMOVED lines=16> */
.L_x_5:


//--------------------- .nv.shared.reserved.0     --------------------------
	.section	.nv.shared.reserved.0,"aw",@nobits
	.weak		__nv_reservedSMEM_offset_0_alias
	.size		__nv_reservedSMEM_offset_0_alias, 0, 64
	.other		__nv_reservedSMEM_offset_0_alias,@"STO_CUDA_RESERVED_SHARED STV_DEFAULT"
__nv_reservedSMEM_offset_0_alias:
	.zero		0
	.zero		64


//--------------------- .nv.constant0._Z21replace_nan_with_zeroxP6float2 --------------------------
	.section	.nv.constant0._Z21replace_nan_with_zeroxP6float2,"a",@progbits
	.sectionflags	@""
	.align	4
.nv.constant0._Z21replace_nan_with_zeroxP6float2:
	.zero		912


//--------------------- .nv.constant0._Z15diag_mm_batchediiiP6float2Pf --------------------------
	.section	.nv.constant0._Z15diag_mm_batchediiiP6float2Pf,"a",@progbits
	.sectionflags	@""
	.align	4
.nv.constant0._Z15diag_mm_batchediiiP6float2Pf:
	.zero		928


//--------------------- SYMBOLS --------------------------

	.type		.nv.reservedSmem.offset0,@object
	.size		.nv.reservedSmem.offset0,0x4
